//
// Generated by NVIDIA NVVM Compiler
//
// Compiler Build ID: CL-36424714
// Cuda compilation tools, release 13.0, V13.0.88
// Based on NVVM 20.0.0
//

.version 9.0
.target sm_100
.address_size 64


.func _Z4cubePv(
	.param .b64 _Z4cubePv_param_0
)
{
	.reg .b64 	%rd<2>;
	.reg .b64 	%fd<4>;

	ld.param.u64 	%rd1, [_Z4cubePv_param_0];
	ld.f64 	%fd1, [%rd1];
	mul.f64 	%fd2, %fd1, %fd1;
	mul.f64 	%fd3, %fd1, %fd2;
	st.f64 	[%rd1], %fd3;
	ret;

}
	// .globl	_Z11task_kernelP8CubeTaski
.visible .entry _Z11task_kernelP8CubeTaski(
	.param .u64 .ptr .align 1 _Z11task_kernelP8CubeTaski_param_0,
	.param .u32 _Z11task_kernelP8CubeTaski_param_1
)
{
	.reg .pred 	%p<2>;
	.reg .b32 	%r<6>;
	.reg .b64 	%rd<8>;

	ld.param.u64 	%rd1, [_Z11task_kernelP8CubeTaski_param_0];
	ld.param.u32 	%r2, [_Z11task_kernelP8CubeTaski_param_1];
	mov.u32 	%r3, %ctaid.x;
	mov.u32 	%r4, %ntid.x;
	mov.u32 	%r5, %tid.x;
	mad.lo.s32 	%r1, %r3, %r4, %r5;
	setp.ge.s32 	%p1, %r1, %r2;
	@%p1 bra 	$L__BB1_2;
	cvta.to.global.u64 	%rd2, %rd1;
	mul.wide.s32 	%rd3, %r1, 16;
	add.s64 	%rd4, %rd2, %rd3;
	ld.global.u64 	%rd5, [%rd4+8];
	ld.u64 	%rd6, [%rd5];
	ld.global.u64 	%rd7, [%rd4];
	{ // callseq 0, 0
	.param .b64 param0;
	st.param.b64 	[param0], %rd7;
	prototype_0 : .callprototype ()_ (.param .b64 _);
	call 
	%rd6, 
	(
	param0
	)
	, prototype_0;
	} // callseq 0
$L__BB1_2:
	ret;

}
	// .globl	_Z16get_cube_pointerPPFvPvE
.visible .entry _Z16get_cube_pointerPPFvPvE(
	.param .u64 .ptr .align 1 _Z16get_cube_pointerPPFvPvE_param_0
)
{
	.reg .pred 	%p<2>;
	.reg .b32 	%r<6>;
	.reg .b64 	%rd<4>;

	ld.param.u64 	%rd1, [_Z16get_cube_pointerPPFvPvE_param_0];
	mov.u32 	%r1, %ctaid.x;
	mov.u32 	%r2, %ntid.x;
	mul.lo.s32 	%r3, %r1, %r2;
	mov.u32 	%r4, %tid.x;
	neg.s32 	%r5, %r4;
	setp.ne.s32 	%p1, %r3, %r5;
	@%p1 bra 	$L__BB2_2;
	cvta.to.global.u64 	%rd2, %rd1;
	mov.u64 	%rd3, _Z4cubePv;
	st.global.u64 	[%rd2], %rd3;
$L__BB2_2:
	ret;

}


// ===== COMPILED SASS (sm_100) =====

	.target	sm_100

	.elftype	@"ET_EXEC"


//--------------------- .note.nv.tkinfo           --------------------------
	.section	.note.nv.tkinfo,"",@"SHT_NOTE"
	.sectionflags	@"SHF_NOTE_NV_TKINFO"
	.tkinfo
        /*0018*/ 	.word	0x00000002
        /*0030*/ 	.string	""
        /*0030*/ 	.string	"ptxas"
        /*0030*/ 	.string	"Cuda compilation tools, release 13.0, V13.0.88"
        /*0030*/ 	.string	"Build cuda_13.0.r13.0/compiler.36424714_0"
        /*0030*/ 	.string	"-arch sm_100 -m 64 "



//--------------------- .note.nv.cuinfo           --------------------------
	.section	.note.nv.cuinfo,"",@"SHT_NOTE"
	.sectionflags	@"SHF_NOTE_NV_CUINFO"
        /*0018*/ 	.short	0x0002
        /*001a*/ 	.short	0x0064
        /*001c*/ 	.short	0x0082
	.zero		2


//--------------------- .nv.info                  --------------------------
	.section	.nv.info,"",@"SHT_CUDA_INFO"
	.align	4


	//----- nvinfo : EIATTR_REGCOUNT
	.align		4
        /*0000*/ 	.byte	0x04, 0x2f
        /*0002*/ 	.short	(.L_1 - .L_0)
	.align		4
.L_0:
        /*0004*/ 	.word	index@(_Z11task_kernelP8CubeTaski)
        /*0008*/ 	.word	0x00000018


	//----- nvinfo : EIATTR_FRAME_SIZE
	.align		4
.L_1:
        /*000c*/ 	.byte	0x04, 0x11
        /*000e*/ 	.short	(.L_3 - .L_2)
	.align		4
.L_2:
        /*0010*/ 	.word	index@($_Z11task_kernelP8CubeTaski$_Z4cubePv)
        /*0014*/ 	.word	0x00000008


	//----- nvinfo : EIATTR_FRAME_SIZE
	.align		4
.L_3:
        /*0018*/ 	.byte	0x04, 0x11
        /*001a*/ 	.short	(.L_5 - .L_4)
	.align		4
.L_4:
        /*001c*/ 	.word	index@(_Z11task_kernelP8CubeTaski)
        /*0020*/ 	.word	0x00000008


	//----- nvinfo : EIATTR_REGCOUNT
	.align		4
.L_5:
        /*0024*/ 	.byte	0x04, 0x2f
        /*0026*/ 	.short	(.L_7 - .L_6)
	.align		4
.L_6:
        /*0028*/ 	.word	index@(_Z16get_cube_pointerPPFvPvE)
        /*002c*/ 	.word	0x00000018


	//----- nvinfo : EIATTR_FRAME_SIZE
	.align		4
.L_7:
        /*0030*/ 	.byte	0x04, 0x11
        /*0032*/ 	.short	(.L_9 - .L_8)
	.align		4
.L_8:
        /*0034*/ 	.word	index@($_Z16get_cube_pointerPPFvPvE$_Z4cubePv)
        /*0038*/ 	.word	0x00000000


	//----- nvinfo : EIATTR_FRAME_SIZE
	.align		4
.L_9:
        /*003c*/ 	.byte	0x04, 0x11
        /*003e*/ 	.short	(.L_11 - .L_10)
	.align		4
.L_10:
        /*0040*/ 	.word	index@(_Z16get_cube_pointerPPFvPvE)
        /*0044*/ 	.word	0x00000000


	//----- nvinfo : EIATTR_MIN_STACK_SIZE
	.align		4
.L_11:
        /*0048*/ 	.byte	0x04, 0x12
        /*004a*/ 	.short	(.L_13 - .L_12)
	.align		4
.L_12:
        /*004c*/ 	.word	index@(_Z16get_cube_pointerPPFvPvE)
        /*0050*/ 	.word	0x00000000


	//----- nvinfo : EIATTR_MIN_STACK_SIZE
	.align		4
.L_13:
        /*0054*/ 	.byte	0x04, 0x12
        /*0056*/ 	.short	(.L_15 - .L_14)
	.align		4
.L_14:
        /*0058*/ 	.word	index@(_Z11task_kernelP8CubeTaski)
        /*005c*/ 	.word	0x00000008
.L_15:


//--------------------- .nv.compat                --------------------------
	.section	.nv.compat,"",@"SHT_CUDA_COMPAT_INFO"
	.align	4
        /*0000*/ 	.byte	0x02, 0x09, 0x00, 0x00, 0x02, 0x02, 0x01, 0x00, 0x02, 0x05, 0x05, 0x00, 0x03, 0x07, 0x01, 0x01
        /*0010*/ 	.byte	0x02, 0x03, 0x00, 0x00, 0x02, 0x06, 0x01, 0x00, 0x04, 0x0b, 0x08, 0x00, 0x01, 0x00, 0x00, 0x00
        /*0020*/ 	.byte	0x00, 0x00, 0x00, 0x00


//--------------------- .nv.info._Z16get_cube_pointerPPFvPvE --------------------------
	.section	.nv.info._Z16get_cube_pointerPPFvPvE,"",@"SHT_CUDA_INFO"
	.sectionflags	@""
	.align	4


	//----- nvinfo : EIATTR_CUDA_API_VERSION
	.align		4
        /*0000*/ 	.byte	0x04, 0x37
        /*0002*/ 	.short	(.L_17 - .L_16)
.L_16:
        /*0004*/ 	.word	0x00000082


	//----- nvinfo : EIATTR_KPARAM_INFO
	.align		4
.L_17:
        /*0008*/ 	.byte	0x04, 0x17
        /*000a*/ 	.short	(.L_19 - .L_18)
.L_18:
        /*000c*/ 	.word	0x00000000
        /*0010*/ 	.short	0x0000
        /*0012*/ 	.short	0x0000
        /*0014*/ 	.byte	0x00, 0xf5, 0x21, 0x00


	//----- nvinfo : EIATTR_SPARSE_MMA_MASK
	.align		4
.L_19:
        /*0018*/ 	.byte	0x03, 0x50
        /*001a*/ 	.short	0x0000


	//----- nvinfo : EIATTR_MAXREG_COUNT
	.align		4
        /*001c*/ 	.byte	0x03, 0x1b
        /*001e*/ 	.short	0x00ff


	//----- nvinfo : EIATTR_MERCURY_ISA_VERSION
	.align		4
        /*0020*/ 	.byte	0x03, 0x5f
        /*0022*/ 	.short	0x0101


	//----- nvinfo : EIATTR_VRC_CTA_INIT_COUNT
	.align		4
        /*0024*/ 	.byte	0x02, 0x4a
	.zero		1
	.zero		1


	//----- nvinfo : EIATTR_EXIT_INSTR_OFFSETS
	.align		4
        /*0028*/ 	.byte	0x04, 0x1c
        /*002a*/ 	.short	(.L_21 - .L_20)


	//   ....[0]....
.L_20:
        /*002c*/ 	.word	0x00000070


	//   ....[1]....
        /*0030*/ 	.word	0x000000d0


	//----- nvinfo : EIATTR_CBANK_PARAM_SIZE
	.align		4
.L_21:
        /*0034*/ 	.byte	0x03, 0x19
        /*0036*/ 	.short	0x0008


	//----- nvinfo : EIATTR_PARAM_CBANK
	.align		4
        /*0038*/ 	.byte	0x04, 0x0a
        /*003a*/ 	.short	(.L_23 - .L_22)
	.align		4
.L_22:
        /*003c*/ 	.word	index@(.nv.constant0._Z16get_cube_pointerPPFvPvE)
        /*0040*/ 	.short	0x0380
        /*0042*/ 	.short	0x0008


	//----- nvinfo : EIATTR_SW_WAR
	.align		4
.L_23:
        /*0044*/ 	.byte	0x04, 0x36
        /*0046*/ 	.short	(.L_25 - .L_24)
.L_24:
        /*0048*/ 	.word	0x00000008
.L_25:


//--------------------- .nv.info._Z11task_kernelP8CubeTaski --------------------------
	.section	.nv.info._Z11task_kernelP8CubeTaski,"",@"SHT_CUDA_INFO"
	.sectionflags	@""
	.align	4


	//----- nvinfo : EIATTR_CUDA_API_VERSION
	.align		4
        /*0000*/ 	.byte	0x04, 0x37
        /*0002*/ 	.short	(.L_27 - .L_26)
.L_26:
        /*0004*/ 	.word	0x00000082


	//----- nvinfo : EIATTR_KPARAM_INFO
	.align		4
.L_27:
        /*0008*/ 	.byte	0x04, 0x17
        /*000a*/ 	.short	(.L_29 - .L_28)
.L_28:
        /*000c*/ 	.word	0x00000000
        /*0010*/ 	.short	0x0001
        /*0012*/ 	.short	0x0008
        /*0014*/ 	.byte	0x00, 0xf0, 0x11, 0x00


	//----- nvinfo : EIATTR_KPARAM_INFO
	.align		4
.L_29:
        /*0018*/ 	.byte	0x04, 0x17
        /*001a*/ 	.short	(.L_31 - .L_30)
.L_30:
        /*001c*/ 	.word	0x00000000
        /*0020*/ 	.short	0x0000
        /*0022*/ 	.short	0x0000
        /*0024*/ 	.byte	0x00, 0xf5, 0x21, 0x00


	//----- nvinfo : EIATTR_SPARSE_MMA_MASK
	.align		4
.L_31:
        /*0028*/ 	.byte	0x03, 0x50
        /*002a*/ 	.short	0x0000


	//----- nvinfo : EIATTR_MAXREG_COUNT
	.align		4
        /*002c*/ 	.byte	0x03, 0x1b
        /*002e*/ 	.short	0x00ff


	//----- nvinfo : EIATTR_MERCURY_ISA_VERSION
	.align		4
        /*0030*/ 	.byte	0x03, 0x5f
        /*0032*/ 	.short	0x0101


	//----- nvinfo : EIATTR_VRC_CTA_INIT_COUNT
	.align		4
        /*0034*/ 	.byte	0x02, 0x4a
	.zero		1
	.zero		1


	//----- nvinfo : EIATTR_EXIT_INSTR_OFFSETS
	.align		4
        /*0038*/ 	.byte	0x04, 0x1c
        /*003a*/ 	.short	(.L_33 - .L_32)


	//   ....[0]....
.L_32:
        /*003c*/ 	.word	0x00000070


	//   ....[1]....
        /*0040*/ 	.word	0x00000140


	//----- nvinfo : EIATTR_CRS_STACK_SIZE
	.align		4
.L_33:
        /*0044*/ 	.byte	0x04, 0x1e
        /*0046*/ 	.short	(.L_35 - .L_34)
.L_34:
        /*0048*/ 	.word	0x00000000


	//----- nvinfo : EIATTR_CBANK_PARAM_SIZE
	.align		4
.L_35:
        /*004c*/ 	.byte	0x03, 0x19
        /*004e*/ 	.short	0x000c


	//----- nvinfo : EIATTR_PARAM_CBANK
	.align		4
        /*0050*/ 	.byte	0x04, 0x0a
        /*0052*/ 	.short	(.L_37 - .L_36)
	.align		4
.L_36:
        /*0054*/ 	.word	index@(.nv.constant0._Z11task_kernelP8CubeTaski)
        /*0058*/ 	.short	0x0380
        /*005a*/ 	.short	0x000c


	//----- nvinfo : EIATTR_SW_WAR
	.align		4
.L_37:
        /*005c*/ 	.byte	0x04, 0x36
        /*005e*/ 	.short	(.L_39 - .L_38)
.L_38:
        /*0060*/ 	.word	0x00000008
.L_39:


//--------------------- .nv.callgraph             --------------------------
	.section	.nv.callgraph,"",@"SHT_CUDA_CALLGRAPH"
	.align	4
	.sectionentsize	8
	.align		4
        /*0000*/ 	.word	0x00000000
	.align		4
        /*0004*/ 	.word	0xffffffff
	.align		4
        /*0008*/ 	.word	0x00000000
	.align		4
        /*000c*/ 	.word	0xfffffffe
	.align		4
        /*0010*/ 	.word	0x00000000
	.align		4
        /*0014*/ 	.word	0xfffffffd
	.align		4
        /*0018*/ 	.word	0x00000000
	.align		4
        /*001c*/ 	.word	0xfffffffc


//--------------------- .nv.constant2._Z16get_cube_pointerPPFvPvE --------------------------
	.section	.nv.constant2._Z16get_cube_pointerPPFvPvE,"a",@progbits
	.sectionflags	@""
	.align	4
.nv.constant2._Z16get_cube_pointerPPFvPvE:
        /*0000*/ 	.byte	0x01, 0x00, 0x00, 0x00, 0x00, 0x00, 0x00, 0x00, 0xe0, 0x00, 0x00, 0x00, 0x00, 0x00, 0x00, 0x00


//--------------------- .nv.constant2._Z11task_kernelP8CubeTaski --------------------------
	.section	.nv.constant2._Z11task_kernelP8CubeTaski,"a",@progbits
	.sectionflags	@""
	.align	4
.nv.constant2._Z11task_kernelP8CubeTaski:
        /*0000*/ 	.byte	0x01, 0x00, 0x00, 0x00, 0x00, 0x00, 0x00, 0x00, 0x50, 0x01, 0x00, 0x00, 0x00, 0x00, 0x00, 0x00


//--------------------- .text._Z16get_cube_pointerPPFvPvE --------------------------
	.section	.text._Z16get_cube_pointerPPFvPvE,"ax",@progbits
	.align	128
        .global         _Z16get_cube_pointerPPFvPvE
        .type           _Z16get_cube_pointerPPFvPvE,@function
        .size           _Z16get_cube_pointerPPFvPvE,(.L_x_3 - _Z16get_cube_pointerPPFvPvE)
        .other          _Z16get_cube_pointerPPFvPvE,@"STO_CUDA_ENTRY STV_DEFAULT"
_Z16get_cube_pointerPPFvPvE:
.text._Z16get_cube_pointerPPFvPvE:
[----:B------:R-:W0:Y:S01]  /*0000*/  LDC R1, c[0x0][0x37c] ;  /* 0x0000df00ff017b82 */ /* 0x000e220000000800 */
[----:B------:R-:W1:Y:S07]  /*0010*/  S2R R0, SR_TID.X ;  /* 0x0000000000007919 */ /* 0x000e6e0000002100 */
[----:B------:R-:W2:Y:S01]  /*0020*/  S2UR UR4, SR_CTAID.X ;  /* 0x00000000000479c3 */ /* 0x000ea20000002500 */
[----:B------:R-:W2:Y:S02]  /*0030*/  LDCU UR5, c[0x0][0x360] ;  /* 0x00006c00ff0577ac */ /* 0x000ea40008000800 */
[----:B--2---:R-:W-:Y:S01]  /*0040*/  UIMAD UR4, UR4, UR5, URZ ;  /* 0x00000005040472a4 */ /* 0x004fe2000f8e02ff */
[----:B-1----:R-:W-:-:S05]  /*0050*/  IMAD.MOV R0, RZ, RZ, -R0 ;  /* 0x000000ffff007224 */ /* 0x002fca00078e0a00 */
[----:B------:R-:W-:-:S13]  /*0060*/  ISETP.NE.AND P0, PT, R0, UR4, PT ;  /* 0x0000000400007c0c */ /* 0x000fda000bf05270 */
[----:B0-----:R-:W-:Y:S05]  /*0070*/  @P0 EXIT ;  /* 0x000000000000094d */ /* 0x001fea0003800000 */
[----:B------:R-:W0:Y:S01]  /*0080*/  LDC.64 R2, c[0x0][0x380] ;  /* 0x0000e000ff027b82 */ /* 0x000e220000000a00 */
[----:B------:R-:W0:Y:S01]  /*0090*/  LDCU.64 UR4, c[0x0][0x358] ;  /* 0x00006b00ff0477ac */ /* 0x000e220008000a00 */
[----:B------:R-:W-:Y:S02]  /*00a0*/  HFMA2 R4, -RZ, RZ, 0, 4.76837158203125e-07 ;  /* 0x00000008ff047431 */ /* 0x000fe400000001ff */
[----:B------:R-:W-:-:S05]  /*00b0*/  IMAD.MOV.U32 R5, RZ, RZ, 0x0 ;  /* 0x00000000ff057424 */ /* 0x000fca00078e00ff */
[----:B0-----:R-:W-:Y:S01]  /*00c0*/  STG.E.64 desc[UR4][R2.64], R4 ;  /* 0x0000000402007986 */ /* 0x001fe2000c101b04 */
[----:B------:R-:W-:Y:S05]  /*00d0*/  EXIT ;  /* 0x000000000000794d */ /* 0x000fea0003800000 */
        .type           $_Z16get_cube_pointerPPFvPvE$_Z4cubePv,@function
        .size           $_Z16get_cube_pointerPPFvPvE$_Z4cubePv,(.L_x_3 - $_Z16get_cube_pointerPPFvPvE$_Z4cubePv)
$_Z16get_cube_pointerPPFvPvE$_Z4cubePv:
[----:B------:R-:W-:-:S05]  /*00e0*/  IADD3 R1, PT, PT, R1, -0x8, RZ ;  /* 0xfffffff801017810 */ /* 0x000fca0007ffe0ff */
[----:B------:R0:W-:Y:S01]  /*00f0*/  STL [R1], R2 ;  /* 0x0000000201007387 */ /* 0x0001e20000100800 */
[----:B------:R-:W0:Y:S03]  /*0100*/  LDCU.64 UR4, c[0x0][0x358] ;  /* 0x00006b00ff0477ac */ /* 0x000e260008000a00 */
[----:B0-----:R-:W2:Y:S02]  /*0110*/  LD.E.64 R2, desc[UR4][R4.64] ;  /* 0x0000000404027980 */ /* 0x001ea4000c101b00 */
[----:B--2---:R-:W-:-:S08]  /*0120*/  DMUL R6, R2, R2 ;  /* 0x0000000202067228 */ /* 0x004fd00000000000 */
[----:B------:R-:W-:-:S07]  /*0130*/  DMUL R6, R2, R6 ;  /* 0x0000000602067228 */ /* 0x000fce0000000000 */
[----:B------:R0:W-:Y:S04]  /*0140*/  ST.E.64 desc[UR4][R4.64], R6 ;  /* 0x0000000604007985 */ /* 0x0001e8000c101b04 */
[----:B------:R1:W0:Y:S02]  /*0150*/  LDL R2, [R1] ;  /* 0x0000000001027983 */ /* 0x0002240000100800 */
[----:B-1----:R-:W-:Y:S01]  /*0160*/  VIADD R1, R1, 0x8 ;  /* 0x0000000801017836 */ /* 0x002fe20000000000 */
[----:B0-----:R-:W-:Y:S06]  /*0170*/  RET.REL.NODEC R20 `(_Z16get_cube_pointerPPFvPvE) ;  /* 0xfffffffc14a07950 */ /* 0x001fec0003c3ffff */
.L_x_0:
[----:B------:R-:W-:-:S00]  /*0180*/  BRA `(.L_x_0) ;  /* 0xfffffffc00fc7947 */ /* 0x000fc0000383ffff */
[----:B------:R-:W-:-:S00]  /*0190*/  NOP ;  /* 0x0000000000007918 */ /* 0x000fc00000000000 */
        /* <DEDUP_REMOVED lines=14> */
.L_x_3:


//--------------------- .text._Z11task_kernelP8CubeTaski --------------------------
	.section	.text._Z11task_kernelP8CubeTaski,"ax",@progbits
	.align	128
        .global         _Z11task_kernelP8CubeTaski
        .type           _Z11task_kernelP8CubeTaski,@function
        .size           _Z11task_kernelP8CubeTaski,(.L_x_4 - _Z11task_kernelP8CubeTaski)
        .other          _Z11task_kernelP8CubeTaski,@"STO_CUDA_ENTRY STV_DEFAULT"
_Z11task_kernelP8CubeTaski:
.text._Z11task_kernelP8CubeTaski:
[----:B------:R-:W0:Y:S01]  /*0000*/  LDC R1, c[0x0][0x37c] ;  /* 0x0000df00ff017b82 */ /* 0x000e220000000800 */
[----:B------:R-:W1:Y:S07]  /*0010*/  S2R R0, SR_TID.X ;  /* 0x0000000000007919 */ /* 0x000e6e0000002100 */
[----:B------:R-:W1:Y:S01]  /*0020*/  S2UR UR4, SR_CTAID.X ;  /* 0x00000000000479c3 */ /* 0x000e620000002500 */
[----:B------:R-:W2:Y:S07]  /*0030*/  LDCU UR5, c[0x0][0x388] ;  /* 0x00007100ff0577ac */ /* 0x000eae0008000800 */
[----:B------:R-:W1:Y:S02]  /*0040*/  LDC R5, c[0x0][0x360] ;  /* 0x0000d800ff057b82 */ /* 0x000e640000000800 */
[----:B-1----:R-:W-:-:S05]  /*0050*/  IMAD R5, R5, UR4, R0 ;  /* 0x0000000405057c24 */ /* 0x002fca000f8e0200 */
[----:B--2---:R-:W-:-:S13]  /*0060*/  ISETP.GE.AND P0, PT, R5, UR5, PT ;  /* 0x0000000505007c0c */ /* 0x004fda000bf06270 */
[----:B0-----:R-:W-:Y:S05]  /*0070*/  @P0 EXIT ;  /* 0x000000000000094d */ /* 0x001fea0003800000 */
[----:B------:R-:W0:Y:S01]  /*0080*/  LDC.64 R2, c[0x0][0x380] ;  /* 0x0000e000ff027b82 */ /* 0x000e220000000a00 */
[----:B------:R-:W1:Y:S01]  /*0090*/  LDCU.64 UR4, c[0x0][0x358] ;  /* 0x00006b00ff0477ac */ /* 0x000e620008000a00 */
[----:B0-----:R-:W-:-:S05]  /*00a0*/  IMAD.WIDE R2, R5, 0x10, R2 ;  /* 0x0000001005027825 */ /* 0x001fca00078e0202 */
[----:B-1----:R-:W2:Y:S04]  /*00b0*/  LDG.E.64 R6, desc[UR4][R2.64+0x8] ;  /* 0x0000080402067981 */ /* 0x002ea8000c1e1b00 */
[----:B------:R0:W5:Y:S04]  /*00c0*/  LDG.E.64 R4, desc[UR4][R2.64] ;  /* 0x0000000402047981 */ /* 0x000168000c1e1b00 */
[----:B--2---:R-:W2:Y:S02]  /*00d0*/  LD.E R6, desc[UR4][R6.64] ;  /* 0x0000000406067980 */ /* 0x004ea4000c101900 */
[----:B--2---:R0:W1:Y:S01]  /*00e0*/  LDC.64 R8, c[0x2][R6] ;  /* 0x0080000006087b82 */ /* 0x0040620000000a00 */
[----:B------:R-:W-:Y:S01]  /*00f0*/  HFMA2 R21, -RZ, RZ, 0, 0 ;  /* 0x00000000ff157431 */ /* 0x000fe200000001ff */
[----:B------:R-:W-:Y:S01]  /*0100*/  BSSY.RECONVERGENT B6, `(.L_x_1) ;  /* 0x0000003000067945 */ /* 0x000fe20003800200 */
[----:B------:R-:W-:-:S07]  /*0110*/  MOV R20, 0x130 ;  /* 0x0000013000147802 */ /* 0x000fce0000000f00 */
[----:B01---5:R-:W-:Y:S05]  /*0120*/  CALL.REL.NOINC R8 `(_Z11task_kernelP8CubeTaski) ;  /* 0xfffffffc08b47344 */ /* 0x023fea0003c3ffff */
[----:B------:R-:W-:Y:S05]  /*0130*/  BSYNC.RECONVERGENT B6 ;  /* 0x0000000000067941 */ /* 0x000fea0003800200 */
.L_x_1:
[----:B------:R-:W-:Y:S05]  /*0140*/  EXIT ;  /* 0x000000000000794d */ /* 0x000fea0003800000 */
        .type           $_Z11task_kernelP8CubeTaski$_Z4cubePv,@function
        .size           $_Z11task_kernelP8CubeTaski$_Z4cubePv,(.L_x_4 - $_Z11task_kernelP8CubeTaski$_Z4cubePv)
$_Z11task_kernelP8CubeTaski$_Z4cubePv:
[----:B------:R-:W-:Y:S01]  /*0150*/  IADD3 R1, PT, PT, R1, -0x8, RZ ;  /* 0xfffffff801017810 */ /* 0x000fe20007ffe0ff */
[----:B------:R-:W-:-:S04]  /*0160*/  IMAD.MOV.U32 R3, RZ, RZ, R5 ;  /* 0x000000ffff037224 */ /* 0x000fc800078e0005 */
[----:B------:R0:W-:Y:S02]  /*0170*/  STL [R1], R2 ;  /* 0x0000000201007387 */ /* 0x0001e40000100800 */
[----:B0-----:R-:W-:Y:S01]  /*0180*/  MOV R2, R4 ;  /* 0x0000000400027202 */ /* 0x001fe20000000f00 */
[----:B------:R-:W0:Y:S04]  /*0190*/  LDCU.64 UR4, c[0x0][0x358] ;  /* 0x00006b00ff0477ac */ /* 0x000e280008000a00 */
[----:B0-----:R-:W2:Y:S02]  /*01a0*/  LD.E.64 R4, desc[UR4][R2.64] ;  /* 0x0000000402047980 */ /* 0x001ea4000c101b00 */
[----:B--2---:R-:W-:-:S08]  /*01b0*/  DMUL R6, R4, R4 ;  /* 0x0000000404067228 */ /* 0x004fd00000000000 */
[----:B------:R-:W-:-:S07]  /*01c0*/  DMUL R6, R4, R6 ;  /* 0x0000000604067228 */ /* 0x000fce0000000000 */
[----:B------:R0:W-:Y:S04]  /*01d0*/  ST.E.64 desc[UR4][R2.64], R6 ;  /* 0x0000000602007985 */ /* 0x0001e8000c101b04 */
[----:B0-----:R0:W2:Y:S02]  /*01e0*/  LDL R2, [R1] ;  /* 0x0000000001027983 */ /* 0x0010a40000100800 */
[----:B0-----:R-:W-:Y:S01]  /*01f0*/  VIADD R1, R1, 0x8 ;  /* 0x0000000801017836 */ /* 0x001fe20000000000 */
[----:B--2---:R-:W-:Y:S06]  /*0200*/  RET.REL.NODEC R20 `(_Z11task_kernelP8CubeTaski) ;  /* 0xfffffffc147c7950 */ /* 0x004fec0003c3ffff */
.L_x_2:
        /* <DEDUP_REMOVED lines=15> */
.L_x_4:


//--------------------- .nv.shared.reserved.0     --------------------------
	.section	.nv.shared.reserved.0,"aw",@nobits
	.weak		__nv_reservedSMEM_offset_0_alias
	.size		__nv_reservedSMEM_offset_0_alias, 0, 64
	.other		__nv_reservedSMEM_offset_0_alias,@"STO_CUDA_RESERVED_SHARED STV_DEFAULT"
__nv_reservedSMEM_offset_0_alias:
	.zero		0
	.zero		64


//--------------------- .nv.constant0._Z16get_cube_pointerPPFvPvE --------------------------
	.section	.nv.constant0._Z16get_cube_pointerPPFvPvE,"a",@progbits
	.sectionflags	@""
	.align	4
.nv.constant0._Z16get_cube_pointerPPFvPvE:
	.zero		904


//--------------------- .nv.constant0._Z11task_kernelP8CubeTaski --------------------------
	.section	.nv.constant0._Z11task_kernelP8CubeTaski,"a",@progbits
	.sectionflags	@""
	.align	4
.nv.constant0._Z11task_kernelP8CubeTaski:
	.zero		908


//--------------------- SYMBOLS --------------------------

	.type		.nv.reservedSmem.offset0,@object
	.size		.nv.reservedSmem.offset0,0x4
